//
// Generated by NVIDIA NVVM Compiler
//
// Compiler Build ID: CL-36424714
// Cuda compilation tools, release 13.0, V13.0.88
// Based on NVVM 20.0.0
//

.version 9.0
.target sm_100
.address_size 64

	// .globl	_Z12reverseArrayPiS_

.visible .entry _Z12reverseArrayPiS_(
	.param .u64 .ptr .align 1 _Z12reverseArrayPiS__param_0,
	.param .u64 .ptr .align 1 _Z12reverseArrayPiS__param_1
)
{
	.reg .pred 	%p<4>;
	.reg .b32 	%r<37>;
	.reg .b64 	%rd<25>;

	ld.param.u64 	%rd6, [_Z12reverseArrayPiS__param_0];
	ld.param.u64 	%rd7, [_Z12reverseArrayPiS__param_1];
	cvta.to.global.u64 	%rd1, %rd7;
	cvta.to.global.u64 	%rd2, %rd6;
	mov.u32 	%r1, %tid.x;
	mul.lo.s32 	%r18, %r1, 1314;
	add.s32 	%r19, %r18, 1314;
	shr.u32 	%r35, %r19, 8;
	shr.u32 	%r34, %r18, 8;
	and.b32  	%r20, %r19, 768;
	setp.eq.s32 	%p1, %r20, 256;
	@%p1 bra 	$L__BB0_3;
	add.s32 	%r31, %r35, -1;
	cvt.u64.u32 	%rd8, %r1;
	mul.lo.s64 	%rd9, %rd8, 1314;
	shr.u64 	%rd10, %rd9, 6;
	and.b64  	%rd11, %rd10, 32764;
	add.s64 	%rd24, %rd2, %rd11;
	and.b32  	%r21, %r31, 3;
	neg.s32 	%r30, %r21;
$L__BB0_2:
	.pragma "nounroll";
	mov.u32 	%r35, %r31;
	ld.global.u32 	%r22, [%rd24];
	mul.wide.u32 	%rd12, %r35, 4;
	add.s64 	%rd13, %rd1, %rd12;
	st.global.u32 	[%rd13], %r22;
	add.s32 	%r34, %r34, 1;
	add.s32 	%r31, %r35, -1;
	add.s64 	%rd24, %rd24, 4;
	add.s32 	%r30, %r30, 1;
	setp.ne.s32 	%p2, %r30, 0;
	@%p2 bra 	$L__BB0_2;
$L__BB0_3:
	add.s32 	%r23, %r35, -1;
	mul.wide.u32 	%rd14, %r34, 4;
	add.s64 	%rd15, %rd2, %rd14;
	ld.global.u32 	%r24, [%rd15];
	mul.wide.u32 	%rd16, %r23, 4;
	add.s64 	%rd17, %rd1, %rd16;
	st.global.u32 	[%rd17], %r24;
	add.s32 	%r25, %r35, -2;
	ld.global.u32 	%r26, [%rd15+4];
	mul.wide.u32 	%rd18, %r25, 4;
	add.s64 	%rd19, %rd1, %rd18;
	st.global.u32 	[%rd19], %r26;
	add.s32 	%r27, %r35, -3;
	ld.global.u32 	%r28, [%rd15+8];
	mul.wide.u32 	%rd20, %r27, 4;
	add.s64 	%rd21, %rd1, %rd20;
	st.global.u32 	[%rd21], %r28;
	add.s32 	%r16, %r35, -4;
	ld.global.u32 	%r29, [%rd15+12];
	mul.wide.u32 	%rd22, %r16, 4;
	add.s64 	%rd23, %rd1, %rd22;
	st.global.u32 	[%rd23], %r29;
	add.s32 	%r34, %r34, 4;
	setp.gt.s32 	%p3, %r35, 5;
	mov.u32 	%r35, %r16;
	@%p3 bra 	$L__BB0_3;
	ret;

}


// ===== COMPILED SASS (sm_100) =====

	.target	sm_100

	.elftype	@"ET_EXEC"


//--------------------- .note.nv.tkinfo           --------------------------
	.section	.note.nv.tkinfo,"",@"SHT_NOTE"
	.sectionflags	@"SHF_NOTE_NV_TKINFO"
	.tkinfo
        /*0018*/ 	.word	0x00000002
        /*0030*/ 	.string	""
        /*0030*/ 	.string	"ptxas"
        /*0030*/ 	.string	"Cuda compilation tools, release 13.0, V13.0.88"
        /*0030*/ 	.string	"Build cuda_13.0.r13.0/compiler.36424714_0"
        /*0030*/ 	.string	"-arch sm_100 -m 64 "



//--------------------- .note.nv.cuinfo           --------------------------
	.section	.note.nv.cuinfo,"",@"SHT_NOTE"
	.sectionflags	@"SHF_NOTE_NV_CUINFO"
        /*0018*/ 	.short	0x0002
        /*001a*/ 	.short	0x0064
        /*001c*/ 	.short	0x0082
	.zero		2


//--------------------- .nv.info                  --------------------------
	.section	.nv.info,"",@"SHT_CUDA_INFO"
	.align	4


	//----- nvinfo : EIATTR_REGCOUNT
	.align		4
        /*0000*/ 	.byte	0x04, 0x2f
        /*0002*/ 	.short	(.L_1 - .L_0)
	.align		4
.L_0:
        /*0004*/ 	.word	index@(_Z12reverseArrayPiS_)
        /*0008*/ 	.word	0x0000001c


	//----- nvinfo : EIATTR_FRAME_SIZE
	.align		4
.L_1:
        /*000c*/ 	.byte	0x04, 0x11
        /*000e*/ 	.short	(.L_3 - .L_2)
	.align		4
.L_2:
        /*0010*/ 	.word	index@(_Z12reverseArrayPiS_)
        /*0014*/ 	.word	0x00000000


	//----- nvinfo : EIATTR_MIN_STACK_SIZE
	.align		4
.L_3:
        /*0018*/ 	.byte	0x04, 0x12
        /*001a*/ 	.short	(.L_5 - .L_4)
	.align		4
.L_4:
        /*001c*/ 	.word	index@(_Z12reverseArrayPiS_)
        /*0020*/ 	.word	0x00000000
.L_5:


//--------------------- .nv.compat                --------------------------
	.section	.nv.compat,"",@"SHT_CUDA_COMPAT_INFO"
	.align	4
        /*0000*/ 	.byte	0x02, 0x09, 0x00, 0x00, 0x02, 0x02, 0x01, 0x00, 0x02, 0x05, 0x05, 0x00, 0x03, 0x07, 0x01, 0x01
        /*0010*/ 	.byte	0x02, 0x03, 0x00, 0x00, 0x02, 0x06, 0x01, 0x00, 0x04, 0x0b, 0x08, 0x00, 0x09, 0x00, 0x00, 0x00
        /*0020*/ 	.byte	0x00, 0x00, 0x00, 0x00


//--------------------- .nv.info._Z12reverseArrayPiS_ --------------------------
	.section	.nv.info._Z12reverseArrayPiS_,"",@"SHT_CUDA_INFO"
	.sectionflags	@""
	.align	4


	//----- nvinfo : EIATTR_CUDA_API_VERSION
	.align		4
        /*0000*/ 	.byte	0x04, 0x37
        /*0002*/ 	.short	(.L_7 - .L_6)
.L_6:
        /*0004*/ 	.word	0x00000082


	//----- nvinfo : EIATTR_KPARAM_INFO
	.align		4
.L_7:
        /*0008*/ 	.byte	0x04, 0x17
        /*000a*/ 	.short	(.L_9 - .L_8)
.L_8:
        /*000c*/ 	.word	0x00000000
        /*0010*/ 	.short	0x0001
        /*0012*/ 	.short	0x0008
        /*0014*/ 	.byte	0x00, 0xf5, 0x21, 0x00


	//----- nvinfo : EIATTR_KPARAM_INFO
	.align		4
.L_9:
        /*0018*/ 	.byte	0x04, 0x17
        /*001a*/ 	.short	(.L_11 - .L_10)
.L_10:
        /*001c*/ 	.word	0x00000000
        /*0020*/ 	.short	0x0000
        /*0022*/ 	.short	0x0000
        /*0024*/ 	.byte	0x00, 0xf5, 0x21, 0x00


	//----- nvinfo : EIATTR_SPARSE_MMA_MASK
	.align		4
.L_11:
        /*0028*/ 	.byte	0x03, 0x50
        /*002a*/ 	.short	0x0000


	//----- nvinfo : EIATTR_MAXREG_COUNT
	.align		4
        /*002c*/ 	.byte	0x03, 0x1b
        /*002e*/ 	.short	0x00ff


	//----- nvinfo : EIATTR_MERCURY_ISA_VERSION
	.align		4
        /*0030*/ 	.byte	0x03, 0x5f
        /*0032*/ 	.short	0x0101


	//----- nvinfo : EIATTR_VRC_CTA_INIT_COUNT
	.align		4
        /*0034*/ 	.byte	0x02, 0x4a
	.zero		1
	.zero		1


	//----- nvinfo : EIATTR_EXIT_INSTR_OFFSETS
	.align		4
        /*0038*/ 	.byte	0x04, 0x1c
        /*003a*/ 	.short	(.L_13 - .L_12)


	//   ....[0]....
.L_12:
        /*003c*/ 	.word	0x000003e0


	//----- nvinfo : EIATTR_CRS_STACK_SIZE
	.align		4
.L_13:
        /*0040*/ 	.byte	0x04, 0x1e
        /*0042*/ 	.short	(.L_15 - .L_14)
.L_14:
        /*0044*/ 	.word	0x00000000


	//----- nvinfo : EIATTR_CBANK_PARAM_SIZE
	.align		4
.L_15:
        /*0048*/ 	.byte	0x03, 0x19
        /*004a*/ 	.short	0x0010


	//----- nvinfo : EIATTR_PARAM_CBANK
	.align		4
        /*004c*/ 	.byte	0x04, 0x0a
        /*004e*/ 	.short	(.L_17 - .L_16)
	.align		4
.L_16:
        /*0050*/ 	.word	index@(.nv.constant0._Z12reverseArrayPiS_)
        /*0054*/ 	.short	0x0380
        /*0056*/ 	.short	0x0010


	//----- nvinfo : EIATTR_SW_WAR
	.align		4
.L_17:
        /*0058*/ 	.byte	0x04, 0x36
        /*005a*/ 	.short	(.L_19 - .L_18)
.L_18:
        /*005c*/ 	.word	0x00000008
.L_19:


//--------------------- .nv.callgraph             --------------------------
	.section	.nv.callgraph,"",@"SHT_CUDA_CALLGRAPH"
	.align	4
	.sectionentsize	8
	.align		4
        /*0000*/ 	.word	0x00000000
	.align		4
        /*0004*/ 	.word	0xffffffff
	.align		4
        /*0008*/ 	.word	0x00000000
	.align		4
        /*000c*/ 	.word	0xfffffffe
	.align		4
        /*0010*/ 	.word	0x00000000
	.align		4
        /*0014*/ 	.word	0xfffffffd
	.align		4
        /*0018*/ 	.word	0x00000000
	.align		4
        /*001c*/ 	.word	0xfffffffc


//--------------------- .text._Z12reverseArrayPiS_ --------------------------
	.section	.text._Z12reverseArrayPiS_,"ax",@progbits
	.align	128
        .global         _Z12reverseArrayPiS_
        .type           _Z12reverseArrayPiS_,@function
        .size           _Z12reverseArrayPiS_,(.L_x_5 - _Z12reverseArrayPiS_)
        .other          _Z12reverseArrayPiS_,@"STO_CUDA_ENTRY STV_DEFAULT"
_Z12reverseArrayPiS_:
.text._Z12reverseArrayPiS_:
[----:B------:R-:W-:Y:S01]  /*0000*/  LDC R1, c[0x0][0x37c] ;  /* 0x0000df00ff017b82 */ /* 0x000fe20000000800 */
[----:B------:R-:W0:Y:S07]  /*0010*/  S2R R10, SR_TID.X ;  /* 0x00000000000a7919 */ /* 0x000e2e0000002100 */
[----:B------:R-:W1:Y:S01]  /*0020*/  LDC.64 R2, c[0x0][0x380] ;  /* 0x0000e000ff027b82 */ /* 0x000e620000000a00 */
[----:B------:R-:W2:Y:S01]  /*0030*/  LDCU.64 UR6, c[0x0][0x358] ;  /* 0x00006b00ff0677ac */ /* 0x000ea20008000a00 */
[----:B------:R-:W-:Y:S06]  /*0040*/  BSSY.RECONVERGENT B0, `(.L_x_0) ;  /* 0x0000024000007945 */ /* 0x000fec0003800200 */
[----:B------:R-:W3:Y:S01]  /*0050*/  LDC.64 R4, c[0x0][0x388] ;  /* 0x0000e200ff047b82 */ /* 0x000ee20000000a00 */
[----:B0-----:R-:W-:-:S04]  /*0060*/  IMAD R7, R10, 0x522, RZ ;  /* 0x000005220a077824 */ /* 0x001fc800078e02ff */
[----:B------:R-:W-:Y:S01]  /*0070*/  VIADD R0, R7, 0x522 ;  /* 0x0000052207007836 */ /* 0x000fe20000000000 */
[----:B------:R-:W-:-:S04]  /*0080*/  SHF.R.U32.HI R7, RZ, 0x8, R7 ;  /* 0x00000008ff077819 */ /* 0x000fc80000011607 */
[----:B------:R-:W-:Y:S02]  /*0090*/  LOP3.LUT R6, R0, 0x300, RZ, 0xc0, !PT ;  /* 0x0000030000067812 */ /* 0x000fe400078ec0ff */
[----:B------:R-:W-:Y:S02]  /*00a0*/  SHF.R.U32.HI R0, RZ, 0x8, R0 ;  /* 0x00000008ff007819 */ /* 0x000fe40000011600 */
[----:B------:R-:W-:-:S13]  /*00b0*/  ISETP.NE.AND P0, PT, R6, 0x100, PT ;  /* 0x000001000600780c */ /* 0x000fda0003f05270 */
[----:B-12---:R-:W-:Y:S05]  /*00c0*/  @!P0 BRA `(.L_x_1) ;  /* 0x00000000006c8947 */ /* 0x006fea0003800000 */
[----:B------:R-:W0:Y:S01]  /*00d0*/  LDCU.64 UR8, c[0x0][0x380] ;  /* 0x00007000ff0877ac */ /* 0x000e220008000a00 */
[----:B------:R-:W-:Y:S01]  /*00e0*/  IMAD.WIDE.U32 R10, R10, 0x522, RZ ;  /* 0x000005220a0a7825 */ /* 0x000fe200078e00ff */
[----:B------:R-:W1:Y:S01]  /*00f0*/  LDC.64 R8, c[0x0][0x388] ;  /* 0x0000e200ff087b82 */ /* 0x000e620000000a00 */
[----:B------:R-:W-:Y:S01]  /*0100*/  IADD3 R15, PT, PT, R0, -0x1, RZ ;  /* 0xffffffff000f7810 */ /* 0x000fe20007ffe0ff */
[----:B------:R-:W-:Y:S01]  /*0110*/  UMOV UR4, URZ ;  /* 0x000000ff00047c82 */ /* 0x000fe20008000000 */
[----:B------:R-:W-:Y:S01]  /*0120*/  BSSY.RECONVERGENT B1, `(.L_x_2) ;  /* 0x0000014000017945 */ /* 0x000fe20003800200 */
[----:B------:R-:W-:Y:S01]  /*0130*/  VIADD R11, R11, UR4 ;  /* 0x000000040b0b7c36 */ /* 0x000fe20008000000 */
[----:B------:R-:W-:-:S04]  /*0140*/  LOP3.LUT R0, R15, 0x3, RZ, 0xc0, !PT ;  /* 0x000000030f007812 */ /* 0x000fc800078ec0ff */
[----:B------:R-:W-:Y:S01]  /*0150*/  SHF.R.U64 R12, R10, 0x6, R11 ;  /* 0x000000060a0c7819 */ /* 0x000fe2000000120b */
[----:B------:R-:W-:-:S03]  /*0160*/  IMAD.MOV R0, RZ, RZ, -R0 ;  /* 0x000000ffff007224 */ /* 0x000fc600078e0a00 */
[----:B------:R-:W-:-:S04]  /*0170*/  LOP3.LUT R12, R12, 0x7ffc, RZ, 0xc0, !PT ;  /* 0x00007ffc0c0c7812 */ /* 0x000fc800078ec0ff */
[----:B0-----:R-:W-:-:S04]  /*0180*/  IADD3 R12, P0, PT, R12, UR8, RZ ;  /* 0x000000080c0c7c10 */ /* 0x001fc8000ff1e0ff */
[----:B------:R-:W-:-:S09]  /*0190*/  IADD3.X R17, PT, PT, RZ, UR9, RZ, P0, !PT ;  /* 0x00000009ff117c10 */ /* 0x000fd200087fe4ff */
.L_x_3:
[----:B0-----:R-:W-:-:S06]  /*01a0*/  IMAD.MOV.U32 R13, RZ, RZ, R17 ;  /* 0x000000ffff0d7224 */ /* 0x001fcc00078e0011 */
[----:B------:R0:W2:Y:S01]  /*01b0*/  LDG.E R13, desc[UR6][R12.64] ;  /* 0x000000060c0d7981 */ /* 0x0000a2000c1e1900 */
[----:B-1----:R-:W-:Y:S01]  /*01c0*/  IMAD.WIDE.U32 R10, R15, 0x4, R8 ;  /* 0x000000040f0a7825 */ /* 0x002fe200078e0008 */
[----:B------:R-:W-:Y:S02]  /*01d0*/  IADD3 R0, PT, PT, R0, 0x1, RZ ;  /* 0x0000000100007810 */ /* 0x000fe40007ffe0ff */
[----:B------:R-:W-:Y:S01]  /*01e0*/  MOV R6, R15 ;  /* 0x0000000f00067202 */ /* 0x000fe20000000f00 */
[----:B------:R-:W-:Y:S01]  /*01f0*/  VIADD R7, R7, 0x1 ;  /* 0x0000000107077836 */ /* 0x000fe20000000000 */
[----:B------:R-:W-:Y:S01]  /*0200*/  ISETP.NE.AND P0, PT, R0, RZ, PT ;  /* 0x000000ff0000720c */ /* 0x000fe20003f05270 */
[----:B------:R-:W-:Y:S01]  /*0210*/  VIADD R15, R15, 0xffffffff ;  /* 0xffffffff0f0f7836 */ /* 0x000fe20000000000 */
[----:B0-----:R-:W-:-:S04]  /*0220*/  IADD3 R12, P1, PT, R12, 0x4, RZ ;  /* 0x000000040c0c7810 */ /* 0x001fc80007f3e0ff */
[----:B------:R-:W-:Y:S01]  /*0230*/  IADD3.X R17, PT, PT, RZ, R17, RZ, P1, !PT ;  /* 0x00000011ff117210 */ /* 0x000fe20000ffe4ff */
[----:B--2---:R0:W-:Y:S06]  /*0240*/  STG.E desc[UR6][R10.64], R13 ;  /* 0x0000000d0a007986 */ /* 0x0041ec000c101906 */
[----:B------:R-:W-:Y:S05]  /*0250*/  @P0 BRA `(.L_x_3) ;  /* 0xfffffffc00d00947 */ /* 0x000fea000383ffff */
[----:B------:R-:W-:Y:S05]  /*0260*/  BSYNC.RECONVERGENT B1 ;  /* 0x0000000000017941 */ /* 0x000fea0003800200 */
.L_x_2:
[----:B------:R-:W-:-:S07]  /*0270*/  IMAD.MOV.U32 R0, RZ, RZ, R6 ;  /* 0x000000ffff007224 */ /* 0x000fce00078e0006 */
.L_x_1:
[----:B------:R-:W-:Y:S05]  /*0280*/  BSYNC.RECONVERGENT B0 ;  /* 0x0000000000007941 */ /* 0x000fea0003800200 */
.L_x_0:
[----:B------:R-:W-:-:S05]  /*0290*/  IMAD.WIDE.U32 R8, R7, 0x4, R2 ;  /* 0x0000000407087825 */ /* 0x000fca00078e0002 */
[----:B------:R-:W2:Y:S01]  /*02a0*/  LDG.E R17, desc[UR6][R8.64] ;  /* 0x0000000608117981 */ /* 0x000ea2000c1e1900 */
[----:B01----:R-:W-:-:S05]  /*02b0*/  IADD3 R11, PT, PT, R0, -0x1, RZ ;  /* 0xffffffff000b7810 */ /* 0x003fca0007ffe0ff */
[----:B---3--:R-:W-:-:S05]  /*02c0*/  IMAD.WIDE.U32 R10, R11, 0x4, R4 ;  /* 0x000000040b0a7825 */ /* 0x008fca00078e0004 */
[----:B--2---:R0:W-:Y:S04]  /*02d0*/  STG.E desc[UR6][R10.64], R17 ;  /* 0x000000110a007986 */ /* 0x0041e8000c101906 */
[----:B------:R-:W2:Y:S01]  /*02e0*/  LDG.E R19, desc[UR6][R8.64+0x4] ;  /* 0x0000040608137981 */ /* 0x000ea2000c1e1900 */
[----:B------:R-:W-:-:S04]  /*02f0*/  VIADD R13, R0, 0xfffffffe ;  /* 0xfffffffe000d7836 */ /* 0x000fc80000000000 */
[----:B------:R-:W-:Y:S01]  /*0300*/  IMAD.WIDE.U32 R12, R13, 0x4, R4 ;  /* 0x000000040d0c7825 */ /* 0x000fe200078e0004 */
[----:B------:R-:W-:-:S04]  /*0310*/  IADD3 R15, PT, PT, R0, -0x3, RZ ;  /* 0xfffffffd000f7810 */ /* 0x000fc80007ffe0ff */
[----:B--2---:R1:W-:Y:S04]  /*0320*/  STG.E desc[UR6][R12.64], R19 ;  /* 0x000000130c007986 */ /* 0x0043e8000c101906 */
[----:B------:R-:W2:Y:S01]  /*0330*/  LDG.E R21, desc[UR6][R8.64+0x8] ;  /* 0x0000080608157981 */ /* 0x000ea2000c1e1900 */
[----:B------:R-:W-:-:S04]  /*0340*/  IMAD.WIDE.U32 R14, R15, 0x4, R4 ;  /* 0x000000040f0e7825 */ /* 0x000fc800078e0004 */
[C---:B------:R-:W-:Y:S01]  /*0350*/  VIADD R23, R0.reuse, 0xfffffffc ;  /* 0xfffffffc00177836 */ /* 0x040fe20000000000 */
[----:B--2---:R1:W-:Y:S04]  /*0360*/  STG.E desc[UR6][R14.64], R21 ;  /* 0x000000150e007986 */ /* 0x0043e8000c101906 */
[----:B------:R-:W2:Y:S01]  /*0370*/  LDG.E R25, desc[UR6][R8.64+0xc] ;  /* 0x00000c0608197981 */ /* 0x000ea2000c1e1900 */
[----:B0-----:R-:W-:Y:S01]  /*0380*/  IMAD.WIDE.U32 R10, R23, 0x4, R4 ;  /* 0x00000004170a7825 */ /* 0x001fe200078e0004 */
[----:B------:R-:W-:Y:S02]  /*0390*/  ISETP.GT.AND P0, PT, R0, 0x5, PT ;  /* 0x000000050000780c */ /* 0x000fe40003f04270 */
[----:B------:R-:W-:Y:S01]  /*03a0*/  IADD3 R7, PT, PT, R7, 0x4, RZ ;  /* 0x0000000407077810 */ /* 0x000fe20007ffe0ff */
[----:B------:R-:W-:Y:S01]  /*03b0*/  IMAD.MOV.U32 R0, RZ, RZ, R23 ;  /* 0x000000ffff007224 */ /* 0x000fe200078e0017 */
[----:B--2---:R1:W-:Y:S09]  /*03c0*/  STG.E desc[UR6][R10.64], R25 ;  /* 0x000000190a007986 */ /* 0x0043f2000c101906 */
[----:B------:R-:W-:Y:S05]  /*03d0*/  @P0 BRA `(.L_x_0) ;  /* 0xfffffffc00ac0947 */ /* 0x000fea000383ffff */
[----:B------:R-:W-:Y:S05]  /*03e0*/  EXIT ;  /* 0x000000000000794d */ /* 0x000fea0003800000 */
.L_x_4:
[----:B------:R-:W-:-:S00]  /*03f0*/  BRA `(.L_x_4) ;  /* 0xfffffffc00fc7947 */ /* 0x000fc0000383ffff */
[----:B------:R-:W-:-:S00]  /*0400*/  NOP ;  /* 0x0000000000007918 */ /* 0x000fc00000000000 */
[----:B------:R-:W-:-:S00]  /*0410*/  NOP ;  /* 0x0000000000007918 */ /* 0x000fc00000000000 */
[----:B------:R-:W-:-:S00]  /*0420*/  NOP ;  /* 0x0000000000007918 */ /* 0x000fc00000000000 */
[----:B------:R-:W-:-:S00]  /*0430*/  NOP ;  /* 0x0000000000007918 */ /* 0x000fc00000000000 */
[----:B------:R-:W-:-:S00]  /*0440*/  NOP ;  /* 0x0000000000007918 */ /* 0x000fc00000000000 */
[----:B------:R-:W-:-:S00]  /*0450*/  NOP ;  /* 0x0000000000007918 */ /* 0x000fc00000000000 */
[----:B------:R-:W-:-:S00]  /*0460*/  NOP ;  /* 0x0000000000007918 */ /* 0x000fc00000000000 */
[----:B------:R-:W-:-:S00]  /*0470*/  NOP ;  /* 0x0000000000007918 */ /* 0x000fc00000000000 */
.L_x_5:


//--------------------- .nv.shared.reserved.0     --------------------------
	.section	.nv.shared.reserved.0,"aw",@nobits
	.weak		__nv_reservedSMEM_offset_0_alias
	.size		__nv_reservedSMEM_offset_0_alias, 0, 64
	.other		__nv_reservedSMEM_offset_0_alias,@"STO_CUDA_RESERVED_SHARED STV_DEFAULT"
__nv_reservedSMEM_offset_0_alias:
	.zero		0
	.zero		64


//--------------------- .nv.constant0._Z12reverseArrayPiS_ --------------------------
	.section	.nv.constant0._Z12reverseArrayPiS_,"a",@progbits
	.sectionflags	@""
	.align	4
.nv.constant0._Z12reverseArrayPiS_:
	.zero		912


//--------------------- SYMBOLS --------------------------

	.type		.nv.reservedSmem.offset0,@object
	.size		.nv.reservedSmem.offset0,0x4
